//
// Generated by NVIDIA NVVM Compiler
//
// Compiler Build ID: CL-36424714
// Cuda compilation tools, release 13.0, V13.0.88
// Based on NVVM 20.0.0
//

.version 9.0
.target sm_100
.address_size 64

	// .globl	_Z8kernel_1iPiiiS_

.visible .entry _Z8kernel_1iPiiiS_(
	.param .u32 _Z8kernel_1iPiiiS__param_0,
	.param .u64 .ptr .align 1 _Z8kernel_1iPiiiS__param_1,
	.param .u32 _Z8kernel_1iPiiiS__param_2,
	.param .u32 _Z8kernel_1iPiiiS__param_3,
	.param .u64 .ptr .align 1 _Z8kernel_1iPiiiS__param_4
)
{
	.reg .pred 	%p<2>;
	.reg .b32 	%r<22>;
	.reg .b64 	%rd<10>;

	ld.param.u32 	%r2, [_Z8kernel_1iPiiiS__param_0];
	ld.param.u64 	%rd1, [_Z8kernel_1iPiiiS__param_1];
	ld.param.u32 	%r3, [_Z8kernel_1iPiiiS__param_2];
	ld.param.u32 	%r4, [_Z8kernel_1iPiiiS__param_3];
	ld.param.u64 	%rd2, [_Z8kernel_1iPiiiS__param_4];
	mov.u32 	%r5, %ctaid.x;
	mov.u32 	%r6, %ntid.x;
	mov.u32 	%r7, %tid.x;
	mad.lo.s32 	%r1, %r5, %r6, %r7;
	setp.le.s32 	%p1, %r2, %r1;
	@%p1 bra 	$L__BB0_2;
	cvta.to.global.u64 	%rd3, %rd1;
	cvta.to.global.u64 	%rd4, %rd2;
	mad.lo.s32 	%r8, %r3, %r1, %r3;
	sub.s32 	%r9, %r2, %r1;
	add.s32 	%r10, %r8, %r9;
	not.b32 	%r11, %r3;
	add.s32 	%r12, %r10, %r11;
	mul.wide.s32 	%rd5, %r12, 4;
	add.s64 	%rd6, %rd3, %rd5;
	ld.global.u32 	%r13, [%rd6];
	mul.wide.s32 	%rd7, %r10, 4;
	add.s64 	%rd8, %rd4, %rd7;
	ld.global.u32 	%r14, [%rd8];
	add.s32 	%r15, %r14, %r13;
	add.s64 	%rd9, %rd3, %rd7;
	ld.global.u32 	%r16, [%rd9+-4];
	sub.s32 	%r17, %r16, %r4;
	ld.global.u32 	%r18, [%rd6+4];
	sub.s32 	%r19, %r18, %r4;
	max.s32 	%r20, %r15, %r17;
	max.s32 	%r21, %r20, %r19;
	st.global.u32 	[%rd9], %r21;
$L__BB0_2:
	ret;

}
	// .globl	_Z8kernel_2iPiiiS_
.visible .entry _Z8kernel_2iPiiiS_(
	.param .u32 _Z8kernel_2iPiiiS__param_0,
	.param .u64 .ptr .align 1 _Z8kernel_2iPiiiS__param_1,
	.param .u32 _Z8kernel_2iPiiiS__param_2,
	.param .u32 _Z8kernel_2iPiiiS__param_3,
	.param .u64 .ptr .align 1 _Z8kernel_2iPiiiS__param_4
)
{
	.reg .pred 	%p<2>;
	.reg .b32 	%r<25>;
	.reg .b64 	%rd<10>;

	ld.param.u32 	%r2, [_Z8kernel_2iPiiiS__param_0];
	ld.param.u64 	%rd1, [_Z8kernel_2iPiiiS__param_1];
	ld.param.u32 	%r3, [_Z8kernel_2iPiiiS__param_2];
	ld.param.u32 	%r4, [_Z8kernel_2iPiiiS__param_3];
	ld.param.u64 	%rd2, [_Z8kernel_2iPiiiS__param_4];
	mov.u32 	%r5, %ctaid.x;
	mov.u32 	%r6, %ntid.x;
	mov.u32 	%r7, %tid.x;
	mad.lo.s32 	%r1, %r5, %r6, %r7;
	setp.ge.s32 	%p1, %r1, %r2;
	@%p1 bra 	$L__BB1_2;
	cvta.to.global.u64 	%rd3, %rd1;
	cvta.to.global.u64 	%rd4, %rd2;
	sub.s32 	%r8, %r3, %r1;
	add.s32 	%r9, %r8, -2;
	not.b32 	%r10, %r2;
	add.s32 	%r11, %r1, %r10;
	add.s32 	%r12, %r11, %r3;
	mad.lo.s32 	%r13, %r9, %r3, %r12;
	not.b32 	%r14, %r3;
	add.s32 	%r15, %r13, %r14;
	mul.wide.s32 	%rd5, %r15, 4;
	add.s64 	%rd6, %rd3, %rd5;
	ld.global.u32 	%r16, [%rd6];
	mul.wide.s32 	%rd7, %r13, 4;
	add.s64 	%rd8, %rd4, %rd7;
	ld.global.u32 	%r17, [%rd8];
	add.s32 	%r18, %r17, %r16;
	add.s64 	%rd9, %rd3, %rd7;
	ld.global.u32 	%r19, [%rd9+-4];
	sub.s32 	%r20, %r19, %r4;
	ld.global.u32 	%r21, [%rd6+4];
	sub.s32 	%r22, %r21, %r4;
	max.s32 	%r23, %r18, %r20;
	max.s32 	%r24, %r23, %r22;
	st.global.u32 	[%rd9], %r24;
$L__BB1_2:
	ret;

}


// ===== COMPILED SASS (sm_100) =====

	.target	sm_100

	.elftype	@"ET_EXEC"


//--------------------- .note.nv.tkinfo           --------------------------
	.section	.note.nv.tkinfo,"",@"SHT_NOTE"
	.sectionflags	@"SHF_NOTE_NV_TKINFO"
	.tkinfo
        /*0018*/ 	.word	0x00000002
        /*0030*/ 	.string	""
        /*0030*/ 	.string	"ptxas"
        /*0030*/ 	.string	"Cuda compilation tools, release 13.0, V13.0.88"
        /*0030*/ 	.string	"Build cuda_13.0.r13.0/compiler.36424714_0"
        /*0030*/ 	.string	"-arch sm_100 -m 64 "



//--------------------- .note.nv.cuinfo           --------------------------
	.section	.note.nv.cuinfo,"",@"SHT_NOTE"
	.sectionflags	@"SHF_NOTE_NV_CUINFO"
        /*0018*/ 	.short	0x0002
        /*001a*/ 	.short	0x0064
        /*001c*/ 	.short	0x0082
	.zero		2


//--------------------- .nv.info                  --------------------------
	.section	.nv.info,"",@"SHT_CUDA_INFO"
	.align	4


	//----- nvinfo : EIATTR_REGCOUNT
	.align		4
        /*0000*/ 	.byte	0x04, 0x2f
        /*0002*/ 	.short	(.L_1 - .L_0)
	.align		4
.L_0:
        /*0004*/ 	.word	index@(_Z8kernel_1iPiiiS_)
        /*0008*/ 	.word	0x00000010


	//----- nvinfo : EIATTR_FRAME_SIZE
	.align		4
.L_1:
        /*000c*/ 	.byte	0x04, 0x11
        /*000e*/ 	.short	(.L_3 - .L_2)
	.align		4
.L_2:
        /*0010*/ 	.word	index@(_Z8kernel_1iPiiiS_)
        /*0014*/ 	.word	0x00000000


	//----- nvinfo : EIATTR_REGCOUNT
	.align		4
.L_3:
        /*0018*/ 	.byte	0x04, 0x2f
        /*001a*/ 	.short	(.L_5 - .L_4)
	.align		4
.L_4:
        /*001c*/ 	.word	index@(_Z8kernel_2iPiiiS_)
        /*0020*/ 	.word	0x00000010


	//----- nvinfo : EIATTR_FRAME_SIZE
	.align		4
.L_5:
        /*0024*/ 	.byte	0x04, 0x11
        /*0026*/ 	.short	(.L_7 - .L_6)
	.align		4
.L_6:
        /*0028*/ 	.word	index@(_Z8kernel_2iPiiiS_)
        /*002c*/ 	.word	0x00000000


	//----- nvinfo : EIATTR_MIN_STACK_SIZE
	.align		4
.L_7:
        /*0030*/ 	.byte	0x04, 0x12
        /*0032*/ 	.short	(.L_9 - .L_8)
	.align		4
.L_8:
        /*0034*/ 	.word	index@(_Z8kernel_2iPiiiS_)
        /*0038*/ 	.word	0x00000000


	//----- nvinfo : EIATTR_MIN_STACK_SIZE
	.align		4
.L_9:
        /*003c*/ 	.byte	0x04, 0x12
        /*003e*/ 	.short	(.L_11 - .L_10)
	.align		4
.L_10:
        /*0040*/ 	.word	index@(_Z8kernel_1iPiiiS_)
        /*0044*/ 	.word	0x00000000
.L_11:


//--------------------- .nv.compat                --------------------------
	.section	.nv.compat,"",@"SHT_CUDA_COMPAT_INFO"
	.align	4
        /*0000*/ 	.byte	0x02, 0x09, 0x00, 0x00, 0x02, 0x02, 0x01, 0x00, 0x02, 0x05, 0x05, 0x00, 0x03, 0x07, 0x01, 0x01
        /*0010*/ 	.byte	0x02, 0x03, 0x00, 0x00, 0x02, 0x06, 0x01, 0x00, 0x04, 0x0b, 0x08, 0x00, 0x09, 0x00, 0x00, 0x00
        /*0020*/ 	.byte	0x00, 0x00, 0x00, 0x00


//--------------------- .nv.info._Z8kernel_2iPiiiS_ --------------------------
	.section	.nv.info._Z8kernel_2iPiiiS_,"",@"SHT_CUDA_INFO"
	.sectionflags	@""
	.align	4


	//----- nvinfo : EIATTR_CUDA_API_VERSION
	.align		4
        /*0000*/ 	.byte	0x04, 0x37
        /*0002*/ 	.short	(.L_13 - .L_12)
.L_12:
        /*0004*/ 	.word	0x00000082


	//----- nvinfo : EIATTR_KPARAM_INFO
	.align		4
.L_13:
        /*0008*/ 	.byte	0x04, 0x17
        /*000a*/ 	.short	(.L_15 - .L_14)
.L_14:
        /*000c*/ 	.word	0x00000000
        /*0010*/ 	.short	0x0004
        /*0012*/ 	.short	0x0018
        /*0014*/ 	.byte	0x00, 0xf5, 0x21, 0x00


	//----- nvinfo : EIATTR_KPARAM_INFO
	.align		4
.L_15:
        /*0018*/ 	.byte	0x04, 0x17
        /*001a*/ 	.short	(.L_17 - .L_16)
.L_16:
        /*001c*/ 	.word	0x00000000
        /*0020*/ 	.short	0x0003
        /*0022*/ 	.short	0x0014
        /*0024*/ 	.byte	0x00, 0xf0, 0x11, 0x00


	//----- nvinfo : EIATTR_KPARAM_INFO
	.align		4
.L_17:
        /*0028*/ 	.byte	0x04, 0x17
        /*002a*/ 	.short	(.L_19 - .L_18)
.L_18:
        /*002c*/ 	.word	0x00000000
        /*0030*/ 	.short	0x0002
        /*0032*/ 	.short	0x0010
        /*0034*/ 	.byte	0x00, 0xf0, 0x11, 0x00


	//----- nvinfo : EIATTR_KPARAM_INFO
	.align		4
.L_19:
        /*0038*/ 	.byte	0x04, 0x17
        /*003a*/ 	.short	(.L_21 - .L_20)
.L_20:
        /*003c*/ 	.word	0x00000000
        /*0040*/ 	.short	0x0001
        /*0042*/ 	.short	0x0008
        /*0044*/ 	.byte	0x00, 0xf5, 0x21, 0x00


	//----- nvinfo : EIATTR_KPARAM_INFO
	.align		4
.L_21:
        /*0048*/ 	.byte	0x04, 0x17
        /*004a*/ 	.short	(.L_23 - .L_22)
.L_22:
        /*004c*/ 	.word	0x00000000
        /*0050*/ 	.short	0x0000
        /*0052*/ 	.short	0x0000
        /*0054*/ 	.byte	0x00, 0xf0, 0x11, 0x00


	//----- nvinfo : EIATTR_SPARSE_MMA_MASK
	.align		4
.L_23:
        /*0058*/ 	.byte	0x03, 0x50
        /*005a*/ 	.short	0x0000


	//----- nvinfo : EIATTR_MAXREG_COUNT
	.align		4
        /*005c*/ 	.byte	0x03, 0x1b
        /*005e*/ 	.short	0x00ff


	//----- nvinfo : EIATTR_MERCURY_ISA_VERSION
	.align		4
        /*0060*/ 	.byte	0x03, 0x5f
        /*0062*/ 	.short	0x0101


	//----- nvinfo : EIATTR_VRC_CTA_INIT_COUNT
	.align		4
        /*0064*/ 	.byte	0x02, 0x4a
	.zero		1
	.zero		1


	//----- nvinfo : EIATTR_EXIT_INSTR_OFFSETS
	.align		4
        /*0068*/ 	.byte	0x04, 0x1c
        /*006a*/ 	.short	(.L_25 - .L_24)


	//   ....[0]....
.L_24:
        /*006c*/ 	.word	0x00000070


	//   ....[1]....
        /*0070*/ 	.word	0x000001d0


	//----- nvinfo : EIATTR_CBANK_PARAM_SIZE
	.align		4
.L_25:
        /*0074*/ 	.byte	0x03, 0x19
        /*0076*/ 	.short	0x0020


	//----- nvinfo : EIATTR_PARAM_CBANK
	.align		4
        /*0078*/ 	.byte	0x04, 0x0a
        /*007a*/ 	.short	(.L_27 - .L_26)
	.align		4
.L_26:
        /*007c*/ 	.word	index@(.nv.constant0._Z8kernel_2iPiiiS_)
        /*0080*/ 	.short	0x0380
        /*0082*/ 	.short	0x0020


	//----- nvinfo : EIATTR_SW_WAR
	.align		4
.L_27:
        /*0084*/ 	.byte	0x04, 0x36
        /*0086*/ 	.short	(.L_29 - .L_28)
.L_28:
        /*0088*/ 	.word	0x00000008
.L_29:


//--------------------- .nv.info._Z8kernel_1iPiiiS_ --------------------------
	.section	.nv.info._Z8kernel_1iPiiiS_,"",@"SHT_CUDA_INFO"
	.sectionflags	@""
	.align	4


	//----- nvinfo : EIATTR_CUDA_API_VERSION
	.align		4
        /*0000*/ 	.byte	0x04, 0x37
        /*0002*/ 	.short	(.L_31 - .L_30)
.L_30:
        /*0004*/ 	.word	0x00000082


	//----- nvinfo : EIATTR_KPARAM_INFO
	.align		4
.L_31:
        /*0008*/ 	.byte	0x04, 0x17
        /*000a*/ 	.short	(.L_33 - .L_32)
.L_32:
        /*000c*/ 	.word	0x00000000
        /*0010*/ 	.short	0x0004
        /*0012*/ 	.short	0x0018
        /*0014*/ 	.byte	0x00, 0xf5, 0x21, 0x00


	//----- nvinfo : EIATTR_KPARAM_INFO
	.align		4
.L_33:
        /*0018*/ 	.byte	0x04, 0x17
        /*001a*/ 	.short	(.L_35 - .L_34)
.L_34:
        /*001c*/ 	.word	0x00000000
        /*0020*/ 	.short	0x0003
        /*0022*/ 	.short	0x0014
        /*0024*/ 	.byte	0x00, 0xf0, 0x11, 0x00


	//----- nvinfo : EIATTR_KPARAM_INFO
	.align		4
.L_35:
        /*0028*/ 	.byte	0x04, 0x17
        /*002a*/ 	.short	(.L_37 - .L_36)
.L_36:
        /*002c*/ 	.word	0x00000000
        /*0030*/ 	.short	0x0002
        /*0032*/ 	.short	0x0010
        /*0034*/ 	.byte	0x00, 0xf0, 0x11, 0x00


	//----- nvinfo : EIATTR_KPARAM_INFO
	.align		4
.L_37:
        /*0038*/ 	.byte	0x04, 0x17
        /*003a*/ 	.short	(.L_39 - .L_38)
.L_38:
        /*003c*/ 	.word	0x00000000
        /*0040*/ 	.short	0x0001
        /*0042*/ 	.short	0x0008
        /*0044*/ 	.byte	0x00, 0xf5, 0x21, 0x00


	//----- nvinfo : EIATTR_KPARAM_INFO
	.align		4
.L_39:
        /*0048*/ 	.byte	0x04, 0x17
        /*004a*/ 	.short	(.L_41 - .L_40)
.L_40:
        /*004c*/ 	.word	0x00000000
        /*0050*/ 	.short	0x0000
        /*0052*/ 	.short	0x0000
        /*0054*/ 	.byte	0x00, 0xf0, 0x11, 0x00


	//----- nvinfo : EIATTR_SPARSE_MMA_MASK
	.align		4
.L_41:
        /*0058*/ 	.byte	0x03, 0x50
        /*005a*/ 	.short	0x0000


	//----- nvinfo : EIATTR_MAXREG_COUNT
	.align		4
        /*005c*/ 	.byte	0x03, 0x1b
        /*005e*/ 	.short	0x00ff


	//----- nvinfo : EIATTR_MERCURY_ISA_VERSION
	.align		4
        /*0060*/ 	.byte	0x03, 0x5f
        /*0062*/ 	.short	0x0101


	//----- nvinfo : EIATTR_VRC_CTA_INIT_COUNT
	.align		4
        /*0064*/ 	.byte	0x02, 0x4a
	.zero		1
	.zero		1


	//----- nvinfo : EIATTR_EXIT_INSTR_OFFSETS
	.align		4
        /*0068*/ 	.byte	0x04, 0x1c
        /*006a*/ 	.short	(.L_43 - .L_42)


	//   ....[0]....
.L_42:
        /*006c*/ 	.word	0x00000070


	//   ....[1]....
        /*0070*/ 	.word	0x000001b0


	//----- nvinfo : EIATTR_CBANK_PARAM_SIZE
	.align		4
.L_43:
        /*0074*/ 	.byte	0x03, 0x19
        /*0076*/ 	.short	0x0020


	//----- nvinfo : EIATTR_PARAM_CBANK
	.align		4
        /*0078*/ 	.byte	0x04, 0x0a
        /*007a*/ 	.short	(.L_45 - .L_44)
	.align		4
.L_44:
        /*007c*/ 	.word	index@(.nv.constant0._Z8kernel_1iPiiiS_)
        /*0080*/ 	.short	0x0380
        /*0082*/ 	.short	0x0020


	//----- nvinfo : EIATTR_SW_WAR
	.align		4
.L_45:
        /*0084*/ 	.byte	0x04, 0x36
        /*0086*/ 	.short	(.L_47 - .L_46)
.L_46:
        /*0088*/ 	.word	0x00000008
.L_47:


//--------------------- .nv.callgraph             --------------------------
	.section	.nv.callgraph,"",@"SHT_CUDA_CALLGRAPH"
	.align	4
	.sectionentsize	8
	.align		4
        /*0000*/ 	.word	0x00000000
	.align		4
        /*0004*/ 	.word	0xffffffff
	.align		4
        /*0008*/ 	.word	0x00000000
	.align		4
        /*000c*/ 	.word	0xfffffffe
	.align		4
        /*0010*/ 	.word	0x00000000
	.align		4
        /*0014*/ 	.word	0xfffffffd
	.align		4
        /*0018*/ 	.word	0x00000000
	.align		4
        /*001c*/ 	.word	0xfffffffc


//--------------------- .text._Z8kernel_2iPiiiS_  --------------------------
	.section	.text._Z8kernel_2iPiiiS_,"ax",@progbits
	.align	128
        .global         _Z8kernel_2iPiiiS_
        .type           _Z8kernel_2iPiiiS_,@function
        .size           _Z8kernel_2iPiiiS_,(.L_x_2 - _Z8kernel_2iPiiiS_)
        .other          _Z8kernel_2iPiiiS_,@"STO_CUDA_ENTRY STV_DEFAULT"
_Z8kernel_2iPiiiS_:
.text._Z8kernel_2iPiiiS_:
[----:B------:R-:W-:Y:S01]  /*0000*/  LDC R1, c[0x0][0x37c] ;  /* 0x0000df00ff017b82 */ /* 0x000fe20000000800 */
[----:B------:R-:W0:Y:S07]  /*0010*/  S2R R0, SR_TID.X ;  /* 0x0000000000007919 */ /* 0x000e2e0000002100 */
[----:B------:R-:W0:Y:S01]  /*0020*/  S2UR UR4, SR_CTAID.X ;  /* 0x00000000000479c3 */ /* 0x000e220000002500 */
[----:B------:R-:W1:Y:S07]  /*0030*/  LDCU UR5, c[0x0][0x380] ;  /* 0x00007000ff0577ac */ /* 0x000e6e0008000800 */
[----:B------:R-:W0:Y:S02]  /*0040*/  LDC R5, c[0x0][0x360] ;  /* 0x0000d800ff057b82 */ /* 0x000e240000000800 */
[----:B0-----:R-:W-:-:S05]  /*0050*/  IMAD R5, R5, UR4, R0 ;  /* 0x0000000405057c24 */ /* 0x001fca000f8e0200 */
[----:B-1----:R-:W-:-:S13]  /*0060*/  ISETP.GE.AND P0, PT, R5, UR5, PT ;  /* 0x0000000505007c0c */ /* 0x002fda000bf06270 */
[----:B------:R-:W-:Y:S05]  /*0070*/  @P0 EXIT ;  /* 0x000000000000094d */ /* 0x000fea0003800000 */
[----:B------:R-:W0:Y:S01]  /*0080*/  LDC.64 R2, c[0x0][0x390] ;  /* 0x0000e400ff027b82 */ /* 0x000e220000000a00 */
[----:B------:R-:W-:Y:S01]  /*0090*/  ULOP3.LUT UR4, URZ, UR5, URZ, 0x33, !UPT ;  /* 0x00000005ff047292 */ /* 0x000fe2000f8e33ff */
[----:B------:R-:W1:Y:S06]  /*00a0*/  LDCU.64 UR6, c[0x0][0x358] ;  /* 0x00006b00ff0677ac */ /* 0x000e6c0008000a00 */
[----:B------:R-:W2:Y:S08]  /*00b0*/  LDC.64 R6, c[0x0][0x388] ;  /* 0x0000e200ff067b82 */ /* 0x000eb00000000a00 */
[----:B------:R-:W3:Y:S01]  /*00c0*/  LDC.64 R8, c[0x0][0x398] ;  /* 0x0000e600ff087b82 */ /* 0x000ee20000000a00 */
[----:B0-----:R-:W-:-:S02]  /*00d0*/  IADD3 R11, PT, PT, -R5, -0x2, R2 ;  /* 0xfffffffe050b7810 */ /* 0x001fc40007ffe102 */
[----:B------:R-:W-:-:S05]  /*00e0*/  IADD3 R5, PT, PT, R5, UR4, R2 ;  /* 0x0000000405057c10 */ /* 0x000fca000fffe002 */
[-C--:B------:R-:W-:Y:S01]  /*00f0*/  IMAD R11, R11, R2.reuse, R5 ;  /* 0x000000020b0b7224 */ /* 0x080fe200078e0205 */
[----:B------:R-:W-:-:S03]  /*0100*/  LOP3.LUT R2, RZ, R2, RZ, 0x33, !PT ;  /* 0x00000002ff027212 */ /* 0x000fc600078e33ff */
[----:B--2---:R-:W-:-:S04]  /*0110*/  IMAD.WIDE R4, R11, 0x4, R6 ;  /* 0x000000040b047825 */ /* 0x004fc800078e0206 */
[C---:B------:R-:W-:Y:S02]  /*0120*/  IMAD.IADD R13, R11.reuse, 0x1, R2 ;  /* 0x000000010b0d7824 */ /* 0x040fe400078e0202 */
[----:B---3--:R-:W-:Y:S01]  /*0130*/  IMAD.WIDE R8, R11, 0x4, R8 ;  /* 0x000000040b087825 */ /* 0x008fe200078e0208 */
[----:B-1----:R-:W2:Y:S03]  /*0140*/  LDG.E R2, desc[UR6][R4.64+-0x4] ;  /* 0xfffffc0604027981 */ /* 0x002ea6000c1e1900 */
[----:B------:R-:W-:Y:S02]  /*0150*/  IMAD.WIDE R6, R13, 0x4, R6 ;  /* 0x000000040d067825 */ /* 0x000fe400078e0206 */
[----:B------:R-:W3:Y:S04]  /*0160*/  LDG.E R9, desc[UR6][R8.64] ;  /* 0x0000000608097981 */ /* 0x000ee8000c1e1900 */
[----:B------:R-:W3:Y:S04]  /*0170*/  LDG.E R0, desc[UR6][R6.64] ;  /* 0x0000000606007981 */ /* 0x000ee8000c1e1900 */
[----:B------:R-:W4:Y:S01]  /*0180*/  LDG.E R10, desc[UR6][R6.64+0x4] ;  /* 0x00000406060a7981 */ /* 0x000f22000c1e1900 */
[----:B--2---:R-:W-:-:S04]  /*0190*/  IADD3 R2, PT, PT, R2, -R3, RZ ;  /* 0x8000000302027210 */ /* 0x004fc80007ffe0ff */
[----:B---3--:R-:W-:-:S04]  /*01a0*/  VIADDMNMX R0, R9, R0, R2, !PT ;  /* 0x0000000009007246 */ /* 0x008fc80007800102 */
[----:B----4-:R-:W-:-:S05]  /*01b0*/  VIADDMNMX R3, R10, -R3, R0, !PT ;  /* 0x800000030a037246 */ /* 0x010fca0007800100 */
[----:B------:R-:W-:Y:S01]  /*01c0*/  STG.E desc[UR6][R4.64], R3 ;  /* 0x0000000304007986 */ /* 0x000fe2000c101906 */
[----:B------:R-:W-:Y:S05]  /*01d0*/  EXIT ;  /* 0x000000000000794d */ /* 0x000fea0003800000 */
.L_x_0:
[----:B------:R-:W-:-:S00]  /*01e0*/  BRA `(.L_x_0) ;  /* 0xfffffffc00fc7947 */ /* 0x000fc0000383ffff */
[----:B------:R-:W-:-:S00]  /*01f0*/  NOP ;  /* 0x0000000000007918 */ /* 0x000fc00000000000 */
        /* <DEDUP_REMOVED lines=8> */
.L_x_2:


//--------------------- .text._Z8kernel_1iPiiiS_  --------------------------
	.section	.text._Z8kernel_1iPiiiS_,"ax",@progbits
	.align	128
        .global         _Z8kernel_1iPiiiS_
        .type           _Z8kernel_1iPiiiS_,@function
        .size           _Z8kernel_1iPiiiS_,(.L_x_3 - _Z8kernel_1iPiiiS_)
        .other          _Z8kernel_1iPiiiS_,@"STO_CUDA_ENTRY STV_DEFAULT"
_Z8kernel_1iPiiiS_:
.text._Z8kernel_1iPiiiS_:
        /* <DEDUP_REMOVED lines=9> */
[----:B------:R-:W1:Y:S07]  /*0090*/  LDCU.64 UR4, c[0x0][0x358] ;  /* 0x00006b00ff0477ac */ /* 0x000e6e0008000a00 */
[----:B------:R-:W2:Y:S08]  /*00a0*/  LDC.64 R6, c[0x0][0x388] ;  /* 0x0000e200ff067b82 */ /* 0x000eb00000000a00 */
[----:B------:R-:W3:Y:S01]  /*00b0*/  LDC.64 R8, c[0x0][0x398] ;  /* 0x0000e600ff087b82 */ /* 0x000ee20000000a00 */
[-C--:B0-----:R-:W-:Y:S01]  /*00c0*/  IMAD R0, R5, R2.reuse, R2 ;  /* 0x0000000205007224 */ /* 0x081fe200078e0202 */
[----:B------:R-:W-:-:S04]  /*00d0*/  LOP3.LUT R2, RZ, R2, RZ, 0x33, !PT ;  /* 0x00000002ff027212 */ /* 0x000fc800078e33ff */
[----:B------:R-:W-:-:S04]  /*00e0*/  IADD3 R11, PT, PT, R0, UR6, -R5 ;  /* 0x00000006000b7c10 */ /* 0x000fc8000fffe805 */
[C---:B------:R-:W-:Y:S01]  /*00f0*/  IADD3 R13, PT, PT, R11.reuse, R2, RZ ;  /* 0x000000020b0d7210 */ /* 0x040fe20007ffe0ff */
[----:B--2---:R-:W-:-:S04]  /*0100*/  IMAD.WIDE R4, R11, 0x4, R6 ;  /* 0x000000040b047825 */ /* 0x004fc800078e0206 */
[----:B------:R-:W-:Y:S01]  /*0110*/  IMAD.WIDE R6, R13, 0x4, R6 ;  /* 0x000000040d067825 */ /* 0x000fe200078e0206 */
[----:B-1----:R-:W2:Y:S03]  /*0120*/  LDG.E R2, desc[UR4][R4.64+-0x4] ;  /* 0xfffffc0404027981 */ /* 0x002ea6000c1e1900 */
[----:B---3--:R-:W-:Y:S01]  /*0130*/  IMAD.WIDE R8, R11, 0x4, R8 ;  /* 0x000000040b087825 */ /* 0x008fe200078e0208 */
[----:B------:R-:W3:Y:S04]  /*0140*/  LDG.E R0, desc[UR4][R6.64] ;  /* 0x0000000406007981 */ /* 0x000ee8000c1e1900 */
[----:B------:R-:W4:Y:S04]  /*0150*/  LDG.E R10, desc[UR4][R6.64+0x4] ;  /* 0x00000404060a7981 */ /* 0x000f28000c1e1900 */
[----:B------:R-:W3:Y:S01]  /*0160*/  LDG.E R9, desc[UR4][R8.64] ;  /* 0x0000000408097981 */ /* 0x000ee2000c1e1900 */
[----:B--2---:R-:W-:-:S04]  /*0170*/  IADD3 R2, PT, PT, R2, -R3, RZ ;  /* 0x8000000302027210 */ /* 0x004fc80007ffe0ff */
[----:B---3--:R-:W-:-:S04]  /*0180*/  VIADDMNMX R0, R9, R0, R2, !PT ;  /* 0x0000000009007246 */ /* 0x008fc80007800102 */
[----:B----4-:R-:W-:-:S05]  /*0190*/  VIADDMNMX R3, R10, -R3, R0, !PT ;  /* 0x800000030a037246 */ /* 0x010fca0007800100 */
[----:B------:R-:W-:Y:S01]  /*01a0*/  STG.E desc[UR4][R4.64], R3 ;  /* 0x0000000304007986 */ /* 0x000fe2000c101904 */
[----:B------:R-:W-:Y:S05]  /*01b0*/  EXIT ;  /* 0x000000000000794d */ /* 0x000fea0003800000 */
.L_x_1:
        /* <DEDUP_REMOVED lines=12> */
.L_x_3:


//--------------------- .nv.shared.reserved.0     --------------------------
	.section	.nv.shared.reserved.0,"aw",@nobits
	.weak		__nv_reservedSMEM_offset_0_alias
	.size		__nv_reservedSMEM_offset_0_alias, 0, 64
	.other		__nv_reservedSMEM_offset_0_alias,@"STO_CUDA_RESERVED_SHARED STV_DEFAULT"
__nv_reservedSMEM_offset_0_alias:
	.zero		0
	.zero		64


//--------------------- .nv.constant0._Z8kernel_2iPiiiS_ --------------------------
	.section	.nv.constant0._Z8kernel_2iPiiiS_,"a",@progbits
	.sectionflags	@""
	.align	4
.nv.constant0._Z8kernel_2iPiiiS_:
	.zero		928


//--------------------- .nv.constant0._Z8kernel_1iPiiiS_ --------------------------
	.section	.nv.constant0._Z8kernel_1iPiiiS_,"a",@progbits
	.sectionflags	@""
	.align	4
.nv.constant0._Z8kernel_1iPiiiS_:
	.zero		928


//--------------------- SYMBOLS --------------------------

	.type		.nv.reservedSmem.offset0,@object
	.size		.nv.reservedSmem.offset0,0x4
